//
// Generated by NVIDIA NVVM Compiler
//
// Compiler Build ID: CL-36424714
// Cuda compilation tools, release 13.0, V13.0.88
// Based on NVVM 20.0.0
//

.version 9.0
.target sm_100
.address_size 64

	// .globl	_Z28optimizedReductionLoopUnrollPiS_i
.extern .shared .align 16 .b8 sharedData[];

.visible .entry _Z28optimizedReductionLoopUnrollPiS_i(
	.param .u64 .ptr .align 1 _Z28optimizedReductionLoopUnrollPiS_i_param_0,
	.param .u64 .ptr .align 1 _Z28optimizedReductionLoopUnrollPiS_i_param_1,
	.param .u32 _Z28optimizedReductionLoopUnrollPiS_i_param_2
)
{
	.reg .pred 	%p<7>;
	.reg .b32 	%r<37>;
	.reg .b64 	%rd<9>;

	ld.param.u64 	%rd1, [_Z28optimizedReductionLoopUnrollPiS_i_param_0];
	ld.param.u64 	%rd2, [_Z28optimizedReductionLoopUnrollPiS_i_param_1];
	ld.param.u32 	%r8, [_Z28optimizedReductionLoopUnrollPiS_i_param_2];
	mov.u32 	%r1, %ctaid.x;
	mov.u32 	%r36, %ntid.x;
	mov.u32 	%r3, %tid.x;
	mad.lo.s32 	%r4, %r1, %r36, %r3;
	setp.ge.s32 	%p1, %r4, %r8;
	@%p1 bra 	$L__BB0_8;
	cvta.to.global.u64 	%rd3, %rd1;
	mul.wide.s32 	%rd4, %r4, 4;
	add.s64 	%rd5, %rd3, %rd4;
	ld.global.u32 	%r9, [%rd5];
	shl.b32 	%r10, %r3, 2;
	mov.u32 	%r11, sharedData;
	add.s32 	%r5, %r11, %r10;
	st.shared.u32 	[%r5], %r9;
	bar.sync 	0;
	setp.lt.u32 	%p2, %r36, 66;
	@%p2 bra 	$L__BB0_5;
$L__BB0_2:
	shr.u32 	%r7, %r36, 1;
	setp.ge.u32 	%p3, %r3, %r7;
	@%p3 bra 	$L__BB0_4;
	shl.b32 	%r12, %r7, 2;
	add.s32 	%r13, %r5, %r12;
	ld.shared.u32 	%r14, [%r13];
	ld.shared.u32 	%r15, [%r5];
	add.s32 	%r16, %r15, %r14;
	st.shared.u32 	[%r5], %r16;
$L__BB0_4:
	bar.sync 	0;
	setp.gt.u32 	%p4, %r36, 131;
	mov.u32 	%r36, %r7;
	@%p4 bra 	$L__BB0_2;
$L__BB0_5:
	setp.gt.u32 	%p5, %r3, 31;
	@%p5 bra 	$L__BB0_8;
	ld.volatile.shared.u32 	%r17, [%r5+128];
	ld.volatile.shared.u32 	%r18, [%r5];
	add.s32 	%r19, %r18, %r17;
	st.volatile.shared.u32 	[%r5], %r19;
	ld.volatile.shared.u32 	%r20, [%r5+64];
	ld.volatile.shared.u32 	%r21, [%r5];
	add.s32 	%r22, %r21, %r20;
	st.volatile.shared.u32 	[%r5], %r22;
	ld.volatile.shared.u32 	%r23, [%r5+32];
	ld.volatile.shared.u32 	%r24, [%r5];
	add.s32 	%r25, %r24, %r23;
	st.volatile.shared.u32 	[%r5], %r25;
	ld.volatile.shared.u32 	%r26, [%r5+16];
	ld.volatile.shared.u32 	%r27, [%r5];
	add.s32 	%r28, %r27, %r26;
	st.volatile.shared.u32 	[%r5], %r28;
	ld.volatile.shared.u32 	%r29, [%r5+8];
	ld.volatile.shared.u32 	%r30, [%r5];
	add.s32 	%r31, %r30, %r29;
	st.volatile.shared.u32 	[%r5], %r31;
	ld.volatile.shared.u32 	%r32, [%r5+4];
	ld.volatile.shared.u32 	%r33, [%r5];
	add.s32 	%r34, %r33, %r32;
	st.volatile.shared.u32 	[%r5], %r34;
	setp.ne.s32 	%p6, %r3, 0;
	@%p6 bra 	$L__BB0_8;
	ld.shared.u32 	%r35, [sharedData];
	cvta.to.global.u64 	%rd6, %rd2;
	mul.wide.u32 	%rd7, %r1, 4;
	add.s64 	%rd8, %rd6, %rd7;
	st.global.u32 	[%rd8], %r35;
$L__BB0_8:
	ret;

}


// ===== COMPILED SASS (sm_100) =====

	.target	sm_100

	.elftype	@"ET_EXEC"


//--------------------- .note.nv.tkinfo           --------------------------
	.section	.note.nv.tkinfo,"",@"SHT_NOTE"
	.sectionflags	@"SHF_NOTE_NV_TKINFO"
	.tkinfo
        /*0018*/ 	.word	0x00000002
        /*0030*/ 	.string	""
        /*0030*/ 	.string	"ptxas"
        /*0030*/ 	.string	"Cuda compilation tools, release 13.0, V13.0.88"
        /*0030*/ 	.string	"Build cuda_13.0.r13.0/compiler.36424714_0"
        /*0030*/ 	.string	"-arch sm_100 -m 64 "



//--------------------- .note.nv.cuinfo           --------------------------
	.section	.note.nv.cuinfo,"",@"SHT_NOTE"
	.sectionflags	@"SHF_NOTE_NV_CUINFO"
        /*0018*/ 	.short	0x0002
        /*001a*/ 	.short	0x0064
        /*001c*/ 	.short	0x0082
	.zero		2


//--------------------- .nv.info                  --------------------------
	.section	.nv.info,"",@"SHT_CUDA_INFO"
	.align	4


	//----- nvinfo : EIATTR_REGCOUNT
	.align		4
        /*0000*/ 	.byte	0x04, 0x2f
        /*0002*/ 	.short	(.L_1 - .L_0)
	.align		4
.L_0:
        /*0004*/ 	.word	index@(_Z28optimizedReductionLoopUnrollPiS_i)
        /*0008*/ 	.word	0x0000000b


	//----- nvinfo : EIATTR_FRAME_SIZE
	.align		4
.L_1:
        /*000c*/ 	.byte	0x04, 0x11
        /*000e*/ 	.short	(.L_3 - .L_2)
	.align		4
.L_2:
        /*0010*/ 	.word	index@(_Z28optimizedReductionLoopUnrollPiS_i)
        /*0014*/ 	.word	0x00000000


	//----- nvinfo : EIATTR_MIN_STACK_SIZE
	.align		4
.L_3:
        /*0018*/ 	.byte	0x04, 0x12
        /*001a*/ 	.short	(.L_5 - .L_4)
	.align		4
.L_4:
        /*001c*/ 	.word	index@(_Z28optimizedReductionLoopUnrollPiS_i)
        /*0020*/ 	.word	0x00000000
.L_5:


//--------------------- .nv.compat                --------------------------
	.section	.nv.compat,"",@"SHT_CUDA_COMPAT_INFO"
	.align	4
        /*0000*/ 	.byte	0x02, 0x09, 0x00, 0x00, 0x02, 0x02, 0x01, 0x00, 0x02, 0x05, 0x05, 0x00, 0x03, 0x07, 0x01, 0x01
        /*0010*/ 	.byte	0x02, 0x03, 0x00, 0x00, 0x02, 0x06, 0x01, 0x00, 0x04, 0x0b, 0x08, 0x00, 0x09, 0x00, 0x00, 0x00
        /*0020*/ 	.byte	0x00, 0x00, 0x00, 0x00


//--------------------- .nv.info._Z28optimizedReductionLoopUnrollPiS_i --------------------------
	.section	.nv.info._Z28optimizedReductionLoopUnrollPiS_i,"",@"SHT_CUDA_INFO"
	.sectionflags	@""
	.align	4


	//----- nvinfo : EIATTR_CUDA_API_VERSION
	.align		4
        /*0000*/ 	.byte	0x04, 0x37
        /*0002*/ 	.short	(.L_7 - .L_6)
.L_6:
        /*0004*/ 	.word	0x00000082


	//----- nvinfo : EIATTR_KPARAM_INFO
	.align		4
.L_7:
        /*0008*/ 	.byte	0x04, 0x17
        /*000a*/ 	.short	(.L_9 - .L_8)
.L_8:
        /*000c*/ 	.word	0x00000000
        /*0010*/ 	.short	0x0002
        /*0012*/ 	.short	0x0010
        /*0014*/ 	.byte	0x00, 0xf0, 0x11, 0x00


	//----- nvinfo : EIATTR_KPARAM_INFO
	.align		4
.L_9:
        /*0018*/ 	.byte	0x04, 0x17
        /*001a*/ 	.short	(.L_11 - .L_10)
.L_10:
        /*001c*/ 	.word	0x00000000
        /*0020*/ 	.short	0x0001
        /*0022*/ 	.short	0x0008
        /*0024*/ 	.byte	0x00, 0xf5, 0x21, 0x00


	//----- nvinfo : EIATTR_KPARAM_INFO
	.align		4
.L_11:
        /*0028*/ 	.byte	0x04, 0x17
        /*002a*/ 	.short	(.L_13 - .L_12)
.L_12:
        /*002c*/ 	.word	0x00000000
        /*0030*/ 	.short	0x0000
        /*0032*/ 	.short	0x0000
        /*0034*/ 	.byte	0x00, 0xf5, 0x21, 0x00


	//----- nvinfo : EIATTR_SPARSE_MMA_MASK
	.align		4
.L_13:
        /*0038*/ 	.byte	0x03, 0x50
        /*003a*/ 	.short	0x0000


	//----- nvinfo : EIATTR_MAXREG_COUNT
	.align		4
        /*003c*/ 	.byte	0x03, 0x1b
        /*003e*/ 	.short	0x00ff


	//----- nvinfo : EIATTR_NUM_BARRIERS
	.align		4
        /*0040*/ 	.byte	0x02, 0x4c
        /*0042*/ 	.byte	0x01
	.zero		1


	//----- nvinfo : EIATTR_MERCURY_ISA_VERSION
	.align		4
        /*0044*/ 	.byte	0x03, 0x5f
        /*0046*/ 	.short	0x0101


	//----- nvinfo : EIATTR_VRC_CTA_INIT_COUNT
	.align		4
        /*0048*/ 	.byte	0x02, 0x4a
	.zero		1
	.zero		1


	//----- nvinfo : EIATTR_EXIT_INSTR_OFFSETS
	.align		4
        /*004c*/ 	.byte	0x04, 0x1c
        /*004e*/ 	.short	(.L_15 - .L_14)


	//   ....[0]....
.L_14:
        /*0050*/ 	.word	0x00000080


	//   ....[1]....
        /*0054*/ 	.word	0x00000210


	//   ....[2]....
        /*0058*/ 	.word	0x000003b0


	//   ....[3]....
        /*005c*/ 	.word	0x00000430


	//----- nvinfo : EIATTR_CBANK_PARAM_SIZE
	.align		4
.L_15:
        /*0060*/ 	.byte	0x03, 0x19
        /*0062*/ 	.short	0x0014


	//----- nvinfo : EIATTR_PARAM_CBANK
	.align		4
        /*0064*/ 	.byte	0x04, 0x0a
        /*0066*/ 	.short	(.L_17 - .L_16)
	.align		4
.L_16:
        /*0068*/ 	.word	index@(.nv.constant0._Z28optimizedReductionLoopUnrollPiS_i)
        /*006c*/ 	.short	0x0380
        /*006e*/ 	.short	0x0014


	//----- nvinfo : EIATTR_SW_WAR
	.align		4
.L_17:
        /*0070*/ 	.byte	0x04, 0x36
        /*0072*/ 	.short	(.L_19 - .L_18)
.L_18:
        /*0074*/ 	.word	0x00000008
.L_19:


//--------------------- .nv.callgraph             --------------------------
	.section	.nv.callgraph,"",@"SHT_CUDA_CALLGRAPH"
	.align	4
	.sectionentsize	8
	.align		4
        /*0000*/ 	.word	0x00000000
	.align		4
        /*0004*/ 	.word	0xffffffff
	.align		4
        /*0008*/ 	.word	0x00000000
	.align		4
        /*000c*/ 	.word	0xfffffffe
	.align		4
        /*0010*/ 	.word	0x00000000
	.align		4
        /*0014*/ 	.word	0xfffffffd
	.align		4
        /*0018*/ 	.word	0x00000000
	.align		4
        /*001c*/ 	.word	0xfffffffc


//--------------------- .text._Z28optimizedReductionLoopUnrollPiS_i --------------------------
	.section	.text._Z28optimizedReductionLoopUnrollPiS_i,"ax",@progbits
	.align	128
        .global         _Z28optimizedReductionLoopUnrollPiS_i
        .type           _Z28optimizedReductionLoopUnrollPiS_i,@function
        .size           _Z28optimizedReductionLoopUnrollPiS_i,(.L_x_3 - _Z28optimizedReductionLoopUnrollPiS_i)
        .other          _Z28optimizedReductionLoopUnrollPiS_i,@"STO_CUDA_ENTRY STV_DEFAULT"
_Z28optimizedReductionLoopUnrollPiS_i:
.text._Z28optimizedReductionLoopUnrollPiS_i:
[----:B------:R-:W-:Y:S01]  /*0000*/  LDC R1, c[0x0][0x37c] ;  /* 0x0000df00ff017b82 */ /* 0x000fe20000000800 */
[----:B------:R-:W0:Y:S01]  /*0010*/  S2R R0, SR_CTAID.X ;  /* 0x0000000000007919 */ /* 0x000e220000002500 */
[----:B------:R-:W1:Y:S01]  /*0020*/  LDCU UR4, c[0x0][0x360] ;  /* 0x00006c00ff0477ac */ /* 0x000e620008000800 */
[----:B------:R-:W0:Y:S01]  /*0030*/  S2R R3, SR_TID.X ;  /* 0x0000000000037919 */ /* 0x000e220000002100 */
[----:B------:R-:W2:Y:S01]  /*0040*/  LDCU UR5, c[0x0][0x390] ;  /* 0x00007200ff0577ac */ /* 0x000ea20008000800 */
[----:B-1----:R-:W-:Y:S02]  /*0050*/  IMAD.U32 R2, RZ, RZ, UR4 ;  /* 0x00000004ff027e24 */ /* 0x002fe4000f8e00ff */
[----:B0-----:R-:W-:-:S05]  /*0060*/  IMAD R7, R0, UR4, R3 ;  /* 0x0000000400077c24 */ /* 0x001fca000f8e0203 */
[----:B--2---:R-:W-:-:S13]  /*0070*/  ISETP.GE.AND P0, PT, R7, UR5, PT ;  /* 0x0000000507007c0c */ /* 0x004fda000bf06270 */
[----:B------:R-:W-:Y:S05]  /*0080*/  @P0 EXIT ;  /* 0x000000000000094d */ /* 0x000fea0003800000 */
[----:B------:R-:W0:Y:S01]  /*0090*/  LDC.64 R4, c[0x0][0x380] ;  /* 0x0000e000ff047b82 */ /* 0x000e220000000a00 */
[----:B------:R-:W1:Y:S01]  /*00a0*/  LDCU.64 UR6, c[0x0][0x358] ;  /* 0x00006b00ff0677ac */ /* 0x000e620008000a00 */
[----:B0-----:R-:W-:-:S06]  /*00b0*/  IMAD.WIDE R4, R7, 0x4, R4 ;  /* 0x0000000407047825 */ /* 0x001fcc00078e0204 */
[----:B-1----:R-:W2:Y:S01]  /*00c0*/  LDG.E R4, desc[UR6][R4.64] ;  /* 0x0000000604047981 */ /* 0x002ea2000c1e1900 */
[----:B------:R-:W0:Y:S01]  /*00d0*/  S2UR UR5, SR_CgaCtaId ;  /* 0x00000000000579c3 */ /* 0x000e220000008800 */
[----:B------:R-:W-:Y:S01]  /*00e0*/  UMOV UR4, 0x400 ;  /* 0x0000040000047882 */ /* 0x000fe20000000000 */
[----:B------:R-:W-:Y:S02]  /*00f0*/  ISETP.GE.U32.AND P1, PT, R2, 0x42, PT ;  /* 0x000000420200780c */ /* 0x000fe40003f26070 */
[----:B------:R-:W-:Y:S01]  /*0100*/  ISETP.GT.U32.AND P0, PT, R3, 0x1f, PT ;  /* 0x0000001f0300780c */ /* 0x000fe20003f04070 */
[----:B0-----:R-:W-:-:S06]  /*0110*/  ULEA UR4, UR5, UR4, 0x18 ;  /* 0x0000000405047291 */ /* 0x001fcc000f8ec0ff */
[----:B------:R-:W-:-:S05]  /*0120*/  LEA R7, R3, UR4, 0x2 ;  /* 0x0000000403077c11 */ /* 0x000fca000f8e10ff */
[----:B--2---:R0:W-:Y:S01]  /*0130*/  STS [R7], R4 ;  /* 0x0000000407007388 */ /* 0x0041e20000000800 */
[----:B------:R-:W-:Y:S06]  /*0140*/  BAR.SYNC.DEFER_BLOCKING 0x0 ;  /* 0x0000000000007b1d */ /* 0x000fec0000010000 */
[----:B------:R-:W-:Y:S05]  /*0150*/  @!P1 BRA `(.L_x_0) ;  /* 0x00000000002c9947 */ /* 0x000fea0003800000 */
.L_x_1:
[----:B------:R-:W-:-:S04]  /*0160*/  SHF.R.U32.HI R8, RZ, 0x1, R2 ;  /* 0x00000001ff087819 */ /* 0x000fc80000011602 */
[----:B------:R-:W-:-:S13]  /*0170*/  ISETP.GE.U32.AND P1, PT, R3, R8, PT ;  /* 0x000000080300720c */ /* 0x000fda0003f26070 */
[----:B0-----:R-:W-:Y:S01]  /*0180*/  @!P1 IMAD R4, R8, 0x4, R7 ;  /* 0x0000000408049824 */ /* 0x001fe200078e0207 */
[----:B------:R-:W-:Y:S05]  /*0190*/  @!P1 LDS R5, [R7] ;  /* 0x0000000007059984 */ /* 0x000fea0000000800 */
[----:B------:R-:W0:Y:S02]  /*01a0*/  @!P1 LDS R4, [R4] ;  /* 0x0000000004049984 */ /* 0x000e240000000800 */
[----:B0-----:R-:W-:-:S05]  /*01b0*/  @!P1 IADD3 R6, PT, PT, R4, R5, RZ ;  /* 0x0000000504069210 */ /* 0x001fca0007ffe0ff */
[----:B------:R1:W-:Y:S01]  /*01c0*/  @!P1 STS [R7], R6 ;  /* 0x0000000607009388 */ /* 0x0003e20000000800 */
[----:B------:R-:W-:Y:S01]  /*01d0*/  BAR.SYNC.DEFER_BLOCKING 0x0 ;  /* 0x0000000000007b1d */ /* 0x000fe20000010000 */
[----:B------:R-:W-:Y:S01]  /*01e0*/  ISETP.GT.U32.AND P1, PT, R2, 0x83, PT ;  /* 0x000000830200780c */ /* 0x000fe20003f24070 */
[----:B------:R-:W-:-:S12]  /*01f0*/  IMAD.MOV.U32 R2, RZ, RZ, R8 ;  /* 0x000000ffff027224 */ /* 0x000fd800078e0008 */
[----:B-1----:R-:W-:Y:S05]  /*0200*/  @P1 BRA `(.L_x_1) ;  /* 0xfffffffc00d41947 */ /* 0x002fea000383ffff */
.L_x_0:
[----:B------:R-:W-:Y:S05]  /*0210*/  @P0 EXIT ;  /* 0x000000000000094d */ /* 0x000fea0003800000 */
[----:B------:R-:W-:Y:S01]  /*0220*/  LDS R2, [R7+0x80] ;  /* 0x0000800007027984 */ /* 0x000fe20000000800 */
[----:B------:R-:W-:-:S03]  /*0230*/  ISETP.NE.AND P0, PT, R3, RZ, PT ;  /* 0x000000ff0300720c */ /* 0x000fc60003f05270 */
[----:B------:R-:W1:Y:S02]  /*0240*/  LDS R5, [R7] ;  /* 0x0000000007057984 */ /* 0x000e640000000800 */
[----:B-1----:R-:W-:-:S05]  /*0250*/  IMAD.IADD R2, R2, 0x1, R5 ;  /* 0x0000000102027824 */ /* 0x002fca00078e0205 */
[----:B------:R-:W-:Y:S04]  /*0260*/  STS [R7], R2 ;  /* 0x0000000207007388 */ /* 0x000fe80000000800 */
[----:B0-----:R-:W-:Y:S04]  /*0270*/  LDS R4, [R7+0x40] ;  /* 0x0000400007047984 */ /* 0x001fe80000000800 */
[----:B------:R-:W0:Y:S02]  /*0280*/  LDS R5, [R7] ;  /* 0x0000000007057984 */ /* 0x000e240000000800 */
[----:B0-----:R-:W-:-:S05]  /*0290*/  IADD3 R4, PT, PT, R4, R5, RZ ;  /* 0x0000000504047210 */ /* 0x001fca0007ffe0ff */
[----:B------:R-:W-:Y:S04]  /*02a0*/  STS [R7], R4 ;  /* 0x0000000407007388 */ /* 0x000fe80000000800 */
[----:B------:R-:W-:Y:S04]  /*02b0*/  LDS R5, [R7+0x20] ;  /* 0x0000200007057984 */ /* 0x000fe80000000800 */
[----:B------:R-:W0:Y:S02]  /*02c0*/  LDS R6, [R7] ;  /* 0x0000000007067984 */ /* 0x000e240000000800 */
[----:B0-----:R-:W-:-:S05]  /*02d0*/  IMAD.IADD R6, R5, 0x1, R6 ;  /* 0x0000000105067824 */ /* 0x001fca00078e0206 */
[----:B------:R-:W-:Y:S04]  /*02e0*/  STS [R7], R6 ;  /* 0x0000000607007388 */ /* 0x000fe80000000800 */
[----:B------:R-:W-:Y:S04]  /*02f0*/  LDS R5, [R7+0x10] ;  /* 0x0000100007057984 */ /* 0x000fe80000000800 */
        /* <DEDUP_REMOVED lines=10> */
[----:B------:R0:W-:Y:S01]  /*03a0*/  STS [R7], R4 ;  /* 0x0000000407007388 */ /* 0x0001e20000000800 */
[----:B------:R-:W-:Y:S05]  /*03b0*/  @P0 EXIT ;  /* 0x000000000000094d */ /* 0x000fea0003800000 */
[----:B------:R-:W1:Y:S01]  /*03c0*/  S2UR UR5, SR_CgaCtaId ;  /* 0x00000000000579c3 */ /* 0x000e620000008800 */
[----:B------:R-:W-:-:S07]  /*03d0*/  UMOV UR4, 0x400 ;  /* 0x0000040000047882 */ /* 0x000fce0000000000 */
[----:B------:R-:W2:Y:S01]  /*03e0*/  LDC.64 R2, c[0x0][0x388] ;  /* 0x0000e200ff027b82 */ /* 0x000ea20000000a00 */
[----:B-1----:R-:W-:Y:S01]  /*03f0*/  ULEA UR4, UR5, UR4, 0x18 ;  /* 0x0000000405047291 */ /* 0x002fe2000f8ec0ff */
[----:B--2---:R-:W-:-:S08]  /*0400*/  IMAD.WIDE.U32 R2, R0, 0x4, R2 ;  /* 0x0000000400027825 */ /* 0x004fd000078e0002 */
[----:B------:R-:W1:Y:S04]  /*0410*/  LDS R5, [UR4] ;  /* 0x00000004ff057984 */ /* 0x000e680008000800 */
[----:B-1----:R-:W-:Y:S01]  /*0420*/  STG.E desc[UR6][R2.64], R5 ;  /* 0x0000000502007986 */ /* 0x002fe2000c101906 */
[----:B------:R-:W-:Y:S05]  /*0430*/  EXIT ;  /* 0x000000000000794d */ /* 0x000fea0003800000 */
.L_x_2:
[----:B------:R-:W-:-:S00]  /*0440*/  BRA `(.L_x_2) ;  /* 0xfffffffc00fc7947 */ /* 0x000fc0000383ffff */
[----:B------:R-:W-:-:S00]  /*0450*/  NOP ;  /* 0x0000000000007918 */ /* 0x000fc00000000000 */
        /* <DEDUP_REMOVED lines=10> */
.L_x_3:


//--------------------- .nv.shared._Z28optimizedReductionLoopUnrollPiS_i --------------------------
	.section	.nv.shared._Z28optimizedReductionLoopUnrollPiS_i,"aw",@nobits
	.sectionflags	@""
	.align	16
	.zero		1024


//--------------------- .nv.shared.reserved.0     --------------------------
	.section	.nv.shared.reserved.0,"aw",@nobits
	.weak		__nv_reservedSMEM_offset_0_alias
	.size		__nv_reservedSMEM_offset_0_alias, 0, 64
	.other		__nv_reservedSMEM_offset_0_alias,@"STO_CUDA_RESERVED_SHARED STV_DEFAULT"
__nv_reservedSMEM_offset_0_alias:
	.zero		0
	.zero		64


//--------------------- .nv.constant0._Z28optimizedReductionLoopUnrollPiS_i --------------------------
	.section	.nv.constant0._Z28optimizedReductionLoopUnrollPiS_i,"a",@progbits
	.sectionflags	@""
	.align	4
.nv.constant0._Z28optimizedReductionLoopUnrollPiS_i:
	.zero		916


//--------------------- SYMBOLS --------------------------

	.type		.nv.reservedSmem.offset0,@object
	.size		.nv.reservedSmem.offset0,0x4
	.type		.nv.reservedSmem.cap,@object
	.size		.nv.reservedSmem.cap,0x4
